//
// Generated by NVIDIA NVVM Compiler
//
// Compiler Build ID: CL-36424714
// Cuda compilation tools, release 13.0, V13.0.88
// Based on NVVM 20.0.0
//

.version 9.0
.target sm_100
.address_size 64

	// .globl	_Z9biggest_kPiS_i
.global .align 4 .b8 Glob[3584];
// _ZZ9biggest_kPiS_iE4InSh has been demoted

.visible .entry _Z9biggest_kPiS_i(
	.param .u64 .ptr .align 1 _Z9biggest_kPiS_i_param_0,
	.param .u64 .ptr .align 1 _Z9biggest_kPiS_i_param_1,
	.param .u32 _Z9biggest_kPiS_i_param_2
)
{
	.reg .pred 	%p<6>;
	.reg .b32 	%r<20>;
	.reg .b64 	%rd<9>;
	// demoted variable
	.shared .align 4 .b8 _ZZ9biggest_kPiS_iE4InSh[256];
	ld.param.u64 	%rd1, [_Z9biggest_kPiS_i_param_0];
	ld.param.u64 	%rd2, [_Z9biggest_kPiS_i_param_1];
	ld.param.u32 	%r8, [_Z9biggest_kPiS_i_param_2];
	mov.u32 	%r1, %tid.x;
	mov.u32 	%r2, %ctaid.x;
	mov.u32 	%r19, %ntid.x;
	mad.lo.s32 	%r4, %r2, %r19, %r1;
	setp.ge.s32 	%p1, %r4, %r8;
	shl.b32 	%r9, %r1, 2;
	mov.u32 	%r10, _ZZ9biggest_kPiS_iE4InSh;
	add.s32 	%r5, %r10, %r9;
	@%p1 bra 	$L__BB0_2;
	cvta.to.global.u64 	%rd3, %rd1;
	mul.wide.s32 	%rd4, %r4, 4;
	add.s64 	%rd5, %rd3, %rd4;
	ld.global.u32 	%r11, [%rd5];
	st.shared.u32 	[%r5], %r11;
$L__BB0_2:
	bar.sync 	0;
	setp.lt.u32 	%p2, %r19, 2;
	@%p2 bra 	$L__BB0_6;
$L__BB0_3:
	shr.u32 	%r7, %r19, 1;
	setp.ge.u32 	%p3, %r1, %r7;
	@%p3 bra 	$L__BB0_5;
	ld.shared.u32 	%r12, [%r5];
	shl.b32 	%r13, %r7, 2;
	add.s32 	%r14, %r5, %r13;
	ld.shared.u32 	%r15, [%r14];
	max.s32 	%r16, %r12, %r15;
	st.shared.u32 	[%r5], %r16;
$L__BB0_5:
	bar.sync 	0;
	setp.gt.u32 	%p4, %r19, 3;
	mov.u32 	%r19, %r7;
	@%p4 bra 	$L__BB0_3;
$L__BB0_6:
	setp.ne.s32 	%p5, %r1, 0;
	@%p5 bra 	$L__BB0_8;
	cvta.to.global.u64 	%rd6, %rd2;
	ld.shared.u32 	%r17, [_ZZ9biggest_kPiS_iE4InSh];
	mul.wide.u32 	%rd7, %r2, 4;
	add.s64 	%rd8, %rd6, %rd7;
	st.global.u32 	[%rd8], %r17;
	atom.global.max.s32 	%r18, [%rd6], %r17;
$L__BB0_8:
	ret;

}


// ===== COMPILED SASS (sm_100) =====

	.target	sm_100

	.elftype	@"ET_EXEC"


//--------------------- .note.nv.tkinfo           --------------------------
	.section	.note.nv.tkinfo,"",@"SHT_NOTE"
	.sectionflags	@"SHF_NOTE_NV_TKINFO"
	.tkinfo
        /*0018*/ 	.word	0x00000002
        /*0030*/ 	.string	""
        /*0030*/ 	.string	"ptxas"
        /*0030*/ 	.string	"Cuda compilation tools, release 13.0, V13.0.88"
        /*0030*/ 	.string	"Build cuda_13.0.r13.0/compiler.36424714_0"
        /*0030*/ 	.string	"-arch sm_100 -m 64 "



//--------------------- .note.nv.cuinfo           --------------------------
	.section	.note.nv.cuinfo,"",@"SHT_NOTE"
	.sectionflags	@"SHF_NOTE_NV_CUINFO"
        /*0018*/ 	.short	0x0002
        /*001a*/ 	.short	0x0064
        /*001c*/ 	.short	0x0082
	.zero		2


//--------------------- .nv.info                  --------------------------
	.section	.nv.info,"",@"SHT_CUDA_INFO"
	.align	4


	//----- nvinfo : EIATTR_REGCOUNT
	.align		4
        /*0000*/ 	.byte	0x04, 0x2f
        /*0002*/ 	.short	(.L_2 - .L_1)
	.align		4
.L_1:
        /*0004*/ 	.word	index@(_Z9biggest_kPiS_i)
        /*0008*/ 	.word	0x0000000c


	//----- nvinfo : EIATTR_FRAME_SIZE
	.align		4
.L_2:
        /*000c*/ 	.byte	0x04, 0x11
        /*000e*/ 	.short	(.L_4 - .L_3)
	.align		4
.L_3:
        /*0010*/ 	.word	index@(_Z9biggest_kPiS_i)
        /*0014*/ 	.word	0x00000000


	//----- nvinfo : EIATTR_MIN_STACK_SIZE
	.align		4
.L_4:
        /*0018*/ 	.byte	0x04, 0x12
        /*001a*/ 	.short	(.L_6 - .L_5)
	.align		4
.L_5:
        /*001c*/ 	.word	index@(_Z9biggest_kPiS_i)
        /*0020*/ 	.word	0x00000000
.L_6:


//--------------------- .nv.compat                --------------------------
	.section	.nv.compat,"",@"SHT_CUDA_COMPAT_INFO"
	.align	4
        /*0000*/ 	.byte	0x02, 0x09, 0x00, 0x00, 0x02, 0x02, 0x01, 0x00, 0x02, 0x05, 0x05, 0x00, 0x03, 0x07, 0x01, 0x01
        /*0010*/ 	.byte	0x02, 0x03, 0x00, 0x00, 0x02, 0x06, 0x01, 0x00, 0x04, 0x0b, 0x08, 0x00, 0x09, 0x00, 0x00, 0x00
        /*0020*/ 	.byte	0x00, 0x00, 0x00, 0x00


//--------------------- .nv.info._Z9biggest_kPiS_i --------------------------
	.section	.nv.info._Z9biggest_kPiS_i,"",@"SHT_CUDA_INFO"
	.sectionflags	@""
	.align	4


	//----- nvinfo : EIATTR_CUDA_API_VERSION
	.align		4
        /*0000*/ 	.byte	0x04, 0x37
        /*0002*/ 	.short	(.L_8 - .L_7)
.L_7:
        /*0004*/ 	.word	0x00000082


	//----- nvinfo : EIATTR_KPARAM_INFO
	.align		4
.L_8:
        /*0008*/ 	.byte	0x04, 0x17
        /*000a*/ 	.short	(.L_10 - .L_9)
.L_9:
        /*000c*/ 	.word	0x00000000
        /*0010*/ 	.short	0x0002
        /*0012*/ 	.short	0x0010
        /*0014*/ 	.byte	0x00, 0xf0, 0x11, 0x00


	//----- nvinfo : EIATTR_KPARAM_INFO
	.align		4
.L_10:
        /*0018*/ 	.byte	0x04, 0x17
        /*001a*/ 	.short	(.L_12 - .L_11)
.L_11:
        /*001c*/ 	.word	0x00000000
        /*0020*/ 	.short	0x0001
        /*0022*/ 	.short	0x0008
        /*0024*/ 	.byte	0x00, 0xf5, 0x21, 0x00


	//----- nvinfo : EIATTR_KPARAM_INFO
	.align		4
.L_12:
        /*0028*/ 	.byte	0x04, 0x17
        /*002a*/ 	.short	(.L_14 - .L_13)
.L_13:
        /*002c*/ 	.word	0x00000000
        /*0030*/ 	.short	0x0000
        /*0032*/ 	.short	0x0000
        /*0034*/ 	.byte	0x00, 0xf5, 0x21, 0x00


	//----- nvinfo : EIATTR_SPARSE_MMA_MASK
	.align		4
.L_14:
        /*0038*/ 	.byte	0x03, 0x50
        /*003a*/ 	.short	0x0000


	//----- nvinfo : EIATTR_MAXREG_COUNT
	.align		4
        /*003c*/ 	.byte	0x03, 0x1b
        /*003e*/ 	.short	0x00ff


	//----- nvinfo : EIATTR_NUM_BARRIERS
	.align		4
        /*0040*/ 	.byte	0x02, 0x4c
        /*0042*/ 	.byte	0x01
	.zero		1


	//----- nvinfo : EIATTR_MERCURY_ISA_VERSION
	.align		4
        /*0044*/ 	.byte	0x03, 0x5f
        /*0046*/ 	.short	0x0101


	//----- nvinfo : EIATTR_VRC_CTA_INIT_COUNT
	.align		4
        /*0048*/ 	.byte	0x02, 0x4a
	.zero		1
	.zero		1


	//----- nvinfo : EIATTR_EXIT_INSTR_OFFSETS
	.align		4
        /*004c*/ 	.byte	0x04, 0x1c
        /*004e*/ 	.short	(.L_16 - .L_15)


	//   ....[0]....
.L_15:
        /*0050*/ 	.word	0x00000200


	//   ....[1]....
        /*0054*/ 	.word	0x000002a0


	//----- nvinfo : EIATTR_CBANK_PARAM_SIZE
	.align		4
.L_16:
        /*0058*/ 	.byte	0x03, 0x19
        /*005a*/ 	.short	0x0014


	//----- nvinfo : EIATTR_PARAM_CBANK
	.align		4
        /*005c*/ 	.byte	0x04, 0x0a
        /*005e*/ 	.short	(.L_18 - .L_17)
	.align		4
.L_17:
        /*0060*/ 	.word	index@(.nv.constant0._Z9biggest_kPiS_i)
        /*0064*/ 	.short	0x0380
        /*0066*/ 	.short	0x0014


	//----- nvinfo : EIATTR_SW_WAR
	.align		4
.L_18:
        /*0068*/ 	.byte	0x04, 0x36
        /*006a*/ 	.short	(.L_20 - .L_19)
.L_19:
        /*006c*/ 	.word	0x00000008
.L_20:


//--------------------- .nv.callgraph             --------------------------
	.section	.nv.callgraph,"",@"SHT_CUDA_CALLGRAPH"
	.align	4
	.sectionentsize	8
	.align		4
        /*0000*/ 	.word	0x00000000
	.align		4
        /*0004*/ 	.word	0xffffffff
	.align		4
        /*0008*/ 	.word	0x00000000
	.align		4
        /*000c*/ 	.word	0xfffffffe
	.align		4
        /*0010*/ 	.word	0x00000000
	.align		4
        /*0014*/ 	.word	0xfffffffd
	.align		4
        /*0018*/ 	.word	0x00000000
	.align		4
        /*001c*/ 	.word	0xfffffffc


//--------------------- .nv.constant4             --------------------------
	.section	.nv.constant4,"a",@progbits
	.align	8
	.align		8
.nv.constant4:
        /*0000*/ 	.dword	Glob


//--------------------- .text._Z9biggest_kPiS_i   --------------------------
	.section	.text._Z9biggest_kPiS_i,"ax",@progbits
	.align	128
        .global         _Z9biggest_kPiS_i
        .type           _Z9biggest_kPiS_i,@function
        .size           _Z9biggest_kPiS_i,(.L_x_3 - _Z9biggest_kPiS_i)
        .other          _Z9biggest_kPiS_i,@"STO_CUDA_ENTRY STV_DEFAULT"
_Z9biggest_kPiS_i:
.text._Z9biggest_kPiS_i:
[----:B------:R-:W-:Y:S01]  /*0000*/  LDC R1, c[0x0][0x37c] ;  /* 0x0000df00ff017b82 */ /* 0x000fe20000000800 */
[----:B------:R-:W0:Y:S01]  /*0010*/  S2R R6, SR_TID.X ;  /* 0x0000000000067919 */ /* 0x000e220000002100 */
[----:B------:R-:W0:Y:S01]  /*0020*/  LDCU UR8, c[0x0][0x360] ;  /* 0x00006c00ff0877ac */ /* 0x000e220008000800 */
[----:B------:R-:W0:Y:S01]  /*0030*/  S2R R9, SR_CTAID.X ;  /* 0x0000000000097919 */ /* 0x000e220000002500 */
[----:B------:R-:W1:Y:S01]  /*0040*/  LDCU UR4, c[0x0][0x390] ;  /* 0x00007200ff0477ac */ /* 0x000e620008000800 */
[----:B------:R-:W2:Y:S01]  /*0050*/  LDCU.64 UR6, c[0x0][0x358] ;  /* 0x00006b00ff0677ac */ /* 0x000ea20008000a00 */
[----:B0-----:R-:W-:-:S05]  /*0060*/  IMAD R5, R9, UR8, R6 ;  /* 0x0000000809057c24 */ /* 0x001fca000f8e0206 */
[----:B-1----:R-:W-:-:S13]  /*0070*/  ISETP.GE.AND P1, PT, R5, UR4, PT ;  /* 0x0000000405007c0c */ /* 0x002fda000bf26270 */
[----:B------:R-:W0:Y:S02]  /*0080*/  @!P1 LDC.64 R2, c[0x0][0x380] ;  /* 0x0000e000ff029b82 */ /* 0x000e240000000a00 */
[----:B0-----:R-:W-:-:S06]  /*0090*/  @!P1 IMAD.WIDE R2, R5, 0x4, R2 ;  /* 0x0000000405029825 */ /* 0x001fcc00078e0202 */
[----:B--2---:R-:W2:Y:S01]  /*00a0*/  @!P1 LDG.E R3, desc[UR6][R2.64] ;  /* 0x0000000602039981 */ /* 0x004ea2000c1e1900 */
[----:B------:R-:W0:Y:S01]  /*00b0*/  S2UR UR5, SR_CgaCtaId ;  /* 0x00000000000579c3 */ /* 0x000e220000008800 */
[----:B------:R-:W-:Y:S01]  /*00c0*/  IMAD.U32 R4, RZ, RZ, UR8 ;  /* 0x00000008ff047e24 */ /* 0x000fe2000f8e00ff */
[----:B------:R-:W-:Y:S01]  /*00d0*/  UMOV UR4, 0x400 ;  /* 0x0000040000047882 */ /* 0x000fe20000000000 */
[----:B------:R-:W-:-:S03]  /*00e0*/  ISETP.NE.AND P0, PT, R6, RZ, PT ;  /* 0x000000ff0600720c */ /* 0x000fc60003f05270 */
[----:B------:R-:W-:Y:S01]  /*00f0*/  ISETP.GE.U32.AND P2, PT, R4, 0x2, PT ;  /* 0x000000020400780c */ /* 0x000fe20003f46070 */
[----:B0-----:R-:W-:-:S06]  /*0100*/  ULEA UR4, UR5, UR4, 0x18 ;  /* 0x0000000405047291 */ /* 0x001fcc000f8ec0ff */
[----:B------:R-:W-:-:S05]  /*0110*/  LEA R0, R6, UR4, 0x2 ;  /* 0x0000000406007c11 */ /* 0x000fca000f8e10ff */
[----:B--2---:R0:W-:Y:S01]  /*0120*/  @!P1 STS [R0], R3 ;  /* 0x0000000300009388 */ /* 0x0041e20000000800 */
[----:B------:R-:W-:Y:S06]  /*0130*/  BAR.SYNC.DEFER_BLOCKING 0x0 ;  /* 0x0000000000007b1d */ /* 0x000fec0000010000 */
[----:B------:R-:W-:Y:S05]  /*0140*/  @!P2 BRA `(.L_x_0) ;  /* 0x00000000002ca947 */ /* 0x000fea0003800000 */
.L_x_1:
[----:B------:R-:W-:-:S04]  /*0150*/  SHF.R.U32.HI R7, RZ, 0x1, R4 ;  /* 0x00000001ff077819 */ /* 0x000fc80000011604 */
[----:B------:R-:W-:-:S13]  /*0160*/  ISETP.GE.U32.AND P1, PT, R6, R7, PT ;  /* 0x000000070600720c */ /* 0x000fda0003f26070 */
[----:B0-----:R-:W-:Y:S01]  /*0170*/  @!P1 IMAD R3, R7, 0x4, R0 ;  /* 0x0000000407039824 */ /* 0x001fe200078e0200 */
[----:B------:R-:W-:Y:S05]  /*0180*/  @!P1 LDS R2, [R0] ;  /* 0x0000000000029984 */ /* 0x000fea0000000800 */
[----:B------:R-:W0:Y:S02]  /*0190*/  @!P1 LDS R3, [R3] ;  /* 0x0000000003039984 */ /* 0x000e240000000800 */
[----:B0-----:R-:W-:-:S05]  /*01a0*/  @!P1 VIMNMX R5, PT, PT, R2, R3, !PT ;  /* 0x0000000302059248 */ /* 0x001fca0007fe0100 */
[----:B------:R1:W-:Y:S01]  /*01b0*/  @!P1 STS [R0], R5 ;  /* 0x0000000500009388 */ /* 0x0003e20000000800 */
[----:B------:R-:W-:Y:S01]  /*01c0*/  BAR.SYNC.DEFER_BLOCKING 0x0 ;  /* 0x0000000000007b1d */ /* 0x000fe20000010000 */
[----:B------:R-:W-:Y:S01]  /*01d0*/  ISETP.GT.U32.AND P1, PT, R4, 0x3, PT ;  /* 0x000000030400780c */ /* 0x000fe20003f24070 */
[----:B------:R-:W-:-:S12]  /*01e0*/  IMAD.MOV.U32 R4, RZ, RZ, R7 ;  /* 0x000000ffff047224 */ /* 0x000fd800078e0007 */
[----:B-1----:R-:W-:Y:S05]  /*01f0*/  @P1 BRA `(.L_x_1) ;  /* 0xfffffffc00d41947 */ /* 0x002fea000383ffff */
.L_x_0:
[----:B------:R-:W-:Y:S05]  /*0200*/  @P0 EXIT ;  /* 0x000000000000094d */ /* 0x000fea0003800000 */
[----:B------:R-:W1:Y:S01]  /*0210*/  S2UR UR5, SR_CgaCtaId ;  /* 0x00000000000579c3 */ /* 0x000e620000008800 */
[----:B------:R-:W-:-:S07]  /*0220*/  UMOV UR4, 0x400 ;  /* 0x0000040000047882 */ /* 0x000fce0000000000 */
[----:B0-----:R-:W0:Y:S08]  /*0230*/  LDC.64 R2, c[0x0][0x388] ;  /* 0x0000e200ff027b82 */ /* 0x001e300000000a00 */
[----:B------:R-:W2:Y:S01]  /*0240*/  LDC.64 R4, c[0x0][0x388] ;  /* 0x0000e200ff047b82 */ /* 0x000ea20000000a00 */
[----:B-1----:R-:W-:Y:S01]  /*0250*/  ULEA UR4, UR5, UR4, 0x18 ;  /* 0x0000000405047291 */ /* 0x002fe2000f8ec0ff */
[----:B0-----:R-:W-:-:S08]  /*0260*/  IMAD.WIDE.U32 R2, R9, 0x4, R2 ;  /* 0x0000000409027825 */ /* 0x001fd000078e0002 */
[----:B------:R-:W0:Y:S04]  /*0270*/  LDS R7, [UR4] ;  /* 0x00000004ff077984 */ /* 0x000e280008000800 */
[----:B0-----:R-:W-:Y:S04]  /*0280*/  STG.E desc[UR6][R2.64], R7 ;  /* 0x0000000702007986 */ /* 0x001fe8000c101906 */
[----:B--2---:R-:W-:Y:S01]  /*0290*/  REDG.E.MAX.S32.STRONG.GPU desc[UR6][R4.64], R7 ;  /* 0x000000070400798e */ /* 0x004fe2000d12e306 */
[----:B------:R-:W-:Y:S05]  /*02a0*/  EXIT ;  /* 0x000000000000794d */ /* 0x000fea0003800000 */
.L_x_2:
[----:B------:R-:W-:-:S00]  /*02b0*/  BRA `(.L_x_2) ;  /* 0xfffffffc00fc7947 */ /* 0x000fc0000383ffff */
[----:B------:R-:W-:-:S00]  /*02c0*/  NOP ;  /* 0x0000000000007918 */ /* 0x000fc00000000000 */
        /* <DEDUP_REMOVED lines=11> */
.L_x_3:


//--------------------- .nv.shared._Z9biggest_kPiS_i --------------------------
	.section	.nv.shared._Z9biggest_kPiS_i,"aw",@nobits
	.sectionflags	@""
	.align	4
.nv.shared._Z9biggest_kPiS_i:
	.zero		1280


//--------------------- .nv.shared.reserved.0     --------------------------
	.section	.nv.shared.reserved.0,"aw",@nobits
	.weak		__nv_reservedSMEM_offset_0_alias
	.size		__nv_reservedSMEM_offset_0_alias, 0, 64
	.other		__nv_reservedSMEM_offset_0_alias,@"STO_CUDA_RESERVED_SHARED STV_DEFAULT"
__nv_reservedSMEM_offset_0_alias:
	.zero		0
	.zero		64


//--------------------- .nv.global                --------------------------
	.section	.nv.global,"aw",@nobits
	.align	4
.nv.global:
	.type		Glob,@object
	.size		Glob,(.L_0 - Glob)
Glob:
	.zero		3584
.L_0:


//--------------------- .nv.constant0._Z9biggest_kPiS_i --------------------------
	.section	.nv.constant0._Z9biggest_kPiS_i,"a",@progbits
	.sectionflags	@""
	.align	4
.nv.constant0._Z9biggest_kPiS_i:
	.zero		916


//--------------------- SYMBOLS --------------------------

	.type		.nv.reservedSmem.offset0,@object
	.size		.nv.reservedSmem.offset0,0x4
	.type		.nv.reservedSmem.cap,@object
	.size		.nv.reservedSmem.cap,0x4
